	.headerflags	@"EF_CUDA_TEXMODE_UNIFIED EF_CUDA_64BIT_ADDRESS EF_CUDA_ACCELERATORS EF_CUDA_SM90 EF_CUDA_VIRTUAL_SM(EF_CUDA_SM90)"
	.elftype	@"ET_EXEC"


//--------------------- .nv.info                  --------------------------
	.section	.nv.info,"",@"SHT_CUDA_INFO"
	.align	4


	//----- nvinfo : EIATTR_REGCOUNT
	.align		4
        /*0000*/ 	.byte	0x04, 0x2f
        /*0002*/ 	.short	(.L_3 - .L_2)
	.align		4
.L_2:
        /*0004*/ 	.word	index@(triton_poi_fused__native_batch_norm_legit_no_training_relu_47)
        /*0008*/ 	.word	0x00000026


	//----- nvinfo : EIATTR_MIN_STACK_SIZE
	.align		4
.L_3:
        /*000c*/ 	.byte	0x04, 0x12
        /*000e*/ 	.short	(.L_5 - .L_4)
	.align		4
.L_4:
        /*0010*/ 	.word	index@(triton_poi_fused__native_batch_norm_legit_no_training_relu_47)
        /*0014*/ 	.word	0x00000000


	//----- nvinfo : EIATTR_FRAME_SIZE
	.align		4
.L_5:
        /*0018*/ 	.byte	0x04, 0x11
        /*001a*/ 	.short	(.L_7 - .L_6)
	.align		4
.L_6:
        /*001c*/ 	.word	index@(triton_poi_fused__native_batch_norm_legit_no_training_relu_47)
        /*0020*/ 	.word	0x00000000


	//----- nvinfo : EIATTR_MIN_STACK_SIZE
	.align		4
.L_7:
        /*0024*/ 	.byte	0x04, 0x12
        /*0026*/ 	.short	(.L_9 - .L_8)
	.align		4
.L_8:
        /*0028*/ 	.word	index@(triton_poi_fused__native_batch_norm_legit_no_training_relu_47)
        /*002c*/ 	.word	0x00000000
.L_9:


//--------------------- .nv.info.triton_poi_fused__native_batch_norm_legit_no_training_relu_47 --------------------------
	.section	.nv.info.triton_poi_fused__native_batch_norm_legit_no_training_relu_47,"",@"SHT_CUDA_INFO"
	.sectionflags	@""
	.align	4


	//----- nvinfo : EIATTR_CUDA_API_VERSION
	.align		4
        /*0000*/ 	.byte	0x04, 0x37
        /*0002*/ 	.short	(.L_11 - .L_10)
.L_10:
        /*0004*/ 	.word	0x0000007c


	//----- nvinfo : EIATTR_KPARAM_INFO
	.align		4
.L_11:
        /*0008*/ 	.byte	0x04, 0x17
        /*000a*/ 	.short	(.L_13 - .L_12)
.L_12:
        /*000c*/ 	.word	0x00000000
        /*0010*/ 	.short	0x0007
        /*0012*/ 	.short	0x0034
        /*0014*/ 	.byte	0x00, 0xf0, 0x11, 0x00


	//----- nvinfo : EIATTR_KPARAM_INFO
	.align		4
.L_13:
        /*0018*/ 	.byte	0x04, 0x17
        /*001a*/ 	.short	(.L_15 - .L_14)
.L_14:
        /*001c*/ 	.word	0x00000000
        /*0020*/ 	.short	0x0006
        /*0022*/ 	.short	0x0030
        /*0024*/ 	.byte	0x00, 0xf0, 0x11, 0x00


	//----- nvinfo : EIATTR_KPARAM_INFO
	.align		4
.L_15:
        /*0028*/ 	.byte	0x04, 0x17
        /*002a*/ 	.short	(.L_17 - .L_16)
.L_16:
        /*002c*/ 	.word	0x00000000
        /*0030*/ 	.short	0x0005
        /*0032*/ 	.short	0x0028
        /*0034*/ 	.byte	0x00, 0xf4, 0x21, 0x00


	//----- nvinfo : EIATTR_KPARAM_INFO
	.align		4
.L_17:
        /*0038*/ 	.byte	0x04, 0x17
        /*003a*/ 	.short	(.L_19 - .L_18)
.L_18:
        /*003c*/ 	.word	0x00000000
        /*0040*/ 	.short	0x0004
        /*0042*/ 	.short	0x0020
        /*0044*/ 	.byte	0x00, 0xf4, 0x21, 0x00


	//----- nvinfo : EIATTR_KPARAM_INFO
	.align		4
.L_19:
        /*0048*/ 	.byte	0x04, 0x17
        /*004a*/ 	.short	(.L_21 - .L_20)
.L_20:
        /*004c*/ 	.word	0x00000000
        /*0050*/ 	.short	0x0003
        /*0052*/ 	.short	0x0018
        /*0054*/ 	.byte	0x00, 0xf4, 0x21, 0x00


	//----- nvinfo : EIATTR_KPARAM_INFO
	.align		4
.L_21:
        /*0058*/ 	.byte	0x04, 0x17
        /*005a*/ 	.short	(.L_23 - .L_22)
.L_22:
        /*005c*/ 	.word	0x00000000
        /*0060*/ 	.short	0x0002
        /*0062*/ 	.short	0x0010
        /*0064*/ 	.byte	0x00, 0xf4, 0x21, 0x00


	//----- nvinfo : EIATTR_KPARAM_INFO
	.align		4
.L_23:
        /*0068*/ 	.byte	0x04, 0x17
        /*006a*/ 	.short	(.L_25 - .L_24)
.L_24:
        /*006c*/ 	.word	0x00000000
        /*0070*/ 	.short	0x0001
        /*0072*/ 	.short	0x0008
        /*0074*/ 	.byte	0x00, 0xf4, 0x21, 0x00


	//----- nvinfo : EIATTR_KPARAM_INFO
	.align		4
.L_25:
        /*0078*/ 	.byte	0x04, 0x17
        /*007a*/ 	.short	(.L_27 - .L_26)
.L_26:
        /*007c*/ 	.word	0x00000000
        /*0080*/ 	.short	0x0000
        /*0082*/ 	.short	0x0000
        /*0084*/ 	.byte	0x00, 0xf4, 0x21, 0x00


	//----- nvinfo : EIATTR_SPARSE_MMA_MASK
	.align		4
.L_27:
        /*0088*/ 	.byte	0x03, 0x50
        /*008a*/ 	.short	0x0000


	//----- nvinfo : EIATTR_MAXREG_COUNT
	.align		4
        /*008c*/ 	.byte	0x03, 0x1b
        /*008e*/ 	.short	0x00ff


	//----- nvinfo : EIATTR_EXIT_INSTR_OFFSETS
	.align		4
        /*0090*/ 	.byte	0x04, 0x1c
        /*0092*/ 	.short	(.L_29 - .L_28)


	//   ....[0]....
.L_28:
        /*0094*/ 	.word	0x000012f0


	//   ....[1]....
        /*0098*/ 	.word	0x00001390


	//----- nvinfo : EIATTR_REQNTID
	.align		4
.L_29:
        /*009c*/ 	.byte	0x04, 0x10
        /*009e*/ 	.short	(.L_31 - .L_30)
.L_30:
        /*00a0*/ 	.word	0x00000080
        /*00a4*/ 	.word	0x00000001
        /*00a8*/ 	.word	0x00000001


	//----- nvinfo : EIATTR_CBANK_PARAM_SIZE
	.align		4
.L_31:
        /*00ac*/ 	.byte	0x03, 0x19
        /*00ae*/ 	.short	0x0038


	//----- nvinfo : EIATTR_PARAM_CBANK
	.align		4
        /*00b0*/ 	.byte	0x04, 0x0a
        /*00b2*/ 	.short	(.L_33 - .L_32)
	.align		4
.L_32:
        /*00b4*/ 	.word	index@(.nv.constant0.triton_poi_fused__native_batch_norm_legit_no_training_relu_47)
        /*00b8*/ 	.short	0x0210
        /*00ba*/ 	.short	0x0038


	//----- nvinfo : EIATTR_SW_WAR
	.align		4
.L_33:
        /*00bc*/ 	.byte	0x04, 0x36
        /*00be*/ 	.short	(.L_35 - .L_34)
.L_34:
        /*00c0*/ 	.word	0x00000008
.L_35:


//--------------------- .nv.callgraph             --------------------------
	.section	.nv.callgraph,"",@"SHT_CUDA_CALLGRAPH"
	.align	4
	.sectionentsize	8
	.align		4
        /*0000*/ 	.word	0x00000000
	.align		4
        /*0004*/ 	.word	0xffffffff
	.align		4
        /*0008*/ 	.word	0x00000000
	.align		4
        /*000c*/ 	.word	0xfffffffe
	.align		4
        /*0010*/ 	.word	0x00000000
	.align		4
        /*0014*/ 	.word	0xfffffffd
	.align		4
        /*0018*/ 	.word	0x00000000
	.align		4
        /*001c*/ 	.word	0xfffffffc


//--------------------- .nv.constant4             --------------------------
	.section	.nv.constant4,"a",@progbits
	.align	8
	.align		8
.nv.constant4:
        /*0000*/ 	.dword	_$_str
	.align		8
        /*0008*/ 	.dword	_$_str_$_2


//--------------------- .text.triton_poi_fused__native_batch_norm_legit_no_training_relu_47 --------------------------
	.section	.text.triton_poi_fused__native_batch_norm_legit_no_training_relu_47,"ax",@progbits
	.sectionflags	@"SHF_BARRIERS=1"
	.align	128
        .global         triton_poi_fused__native_batch_norm_legit_no_training_relu_47
        .type           triton_poi_fused__native_batch_norm_legit_no_training_relu_47,@function
        .size           triton_poi_fused__native_batch_norm_legit_no_training_relu_47,(.L_x_1 - triton_poi_fused__native_batch_norm_legit_no_training_relu_47)
        .other          triton_poi_fused__native_batch_norm_legit_no_training_relu_47,@"STO_CUDA_ENTRY STV_DEFAULT"
triton_poi_fused__native_batch_norm_legit_no_training_relu_47:
.text.triton_poi_fused__native_batch_norm_legit_no_training_relu_47:
[----:B------:R-:W0:Y:S01]  /*0000*/  LDC R1, c[0x0][0x28] ;  /* 0x00000a00ff017b82 */ /* 0x000e220000000800 */
[----:B------:R-:W1:Y:S07]  /*0010*/  S2R R2, SR_TID.X ;  /* 0x0000000000027919 */ /* 0x000e6e0000002100 */
[----:B------:R-:W2:Y:S01]  /*0020*/  LDC.64 R20, c[0x0][0x218] ;  /* 0x00008600ff147b82 */ /* 0x000ea20000000a00 */
[----:B------:R-:W-:Y:S02]  /*0030*/  CS2R R8, SRZ ;  /* 0x0000000000087805 */ /* 0x000fe4000001ff00 */
[----:B------:R-:W-:Y:S01]  /*0040*/  CS2R R10, SRZ ;  /* 0x00000000000a7805 */ /* 0x000fe2000001ff00 */
[----:B------:R-:W3:Y:S01]  /*0050*/  S2R R3, SR_CTAID.Y ;  /* 0x0000000000037919 */ /* 0x000ee20000002600 */
[----:B------:R-:W-:Y:S01]  /*0060*/  ULDC.64 UR6, c[0x0][0x208] ;  /* 0x0000820000067ab9 */ /* 0x000fe20000000a00 */
[----:B------:R-:W4:Y:S02]  /*0070*/  S2R R0, SR_CTAID.X ;  /* 0x0000000000007919 */ /* 0x000f240000002500 */
[----:B------:R-:W5:Y:S08]  /*0080*/  LDC.64 R32, c[0x0][0x210] ;  /* 0x00008400ff207b82 */ /* 0x000f700000000a00 */
[----:B------:R-:W2:Y:S01]  /*0090*/  LDC.64 R28, c[0x0][0x220] ;  /* 0x00008800ff1c7b82 */ /* 0x000ea20000000a00 */
[----:B-1----:R-:W-:-:S02]  /*00a0*/  SHF.L.U32 R4, R2, 0x2, RZ ;  /* 0x0000000202047819 */ /* 0x002fc400000006ff */
[----:B---3--:R-:W-:Y:S02]  /*00b0*/  SHF.L.U32 R3, R3, 0xa, RZ ;  /* 0x0000000a03037819 */ /* 0x008fe400000006ff */
[----:B------:R-:W-:Y:S02]  /*00c0*/  LOP3.LUT R4, R4, 0x1fc, RZ, 0xc0, !PT ;  /* 0x000001fc04047812 */ /* 0x000fe400078ec0ff */
[----:B----4-:R-:W-:Y:S02]  /*00d0*/  ISETP.GE.AND P2, PT, R0, 0xc4, PT ;  /* 0x000000c40000780c */ /* 0x010fe40003f46270 */
[----:B------:R-:W-:Y:S02]  /*00e0*/  LOP3.LUT R5, R3, R4, RZ, 0xfc, !PT ;  /* 0x0000000403057212 */ /* 0x000fe400078efcff */
[----:B------:R-:W-:Y:S02]  /*00f0*/  LOP3.LUT R12, R3, 0x200, R4, 0xfe, !PT ;  /* 0x00000200030c7812 */ /* 0x000fe400078efe04 */
[C---:B------:R-:W-:Y:S01]  /*0100*/  ISETP.GE.AND P1, PT, R5.reuse, 0x500, PT ;  /* 0x000005000500780c */ /* 0x040fe20003f26270 */
[C---:B------:R-:W-:Y:S01]  /*0110*/  IMAD.HI R6, R5.reuse, 0x66666667, RZ ;  /* 0x6666666705067827 */ /* 0x040fe200078e02ff */
[----:B------:R-:W-:-:S03]  /*0120*/  ISETP.LT.AND P0, PT, R5, 0x500, !P2 ;  /* 0x000005000500780c */ /* 0x000fc60005701270 */
[----:B------:R-:W-:Y:S01]  /*0130*/  IMAD.HI R13, R12, 0x66666667, RZ ;  /* 0x666666670c0d7827 */ /* 0x000fe200078e02ff */
[----:B------:R-:W-:-:S04]  /*0140*/  SHF.R.U32.HI R7, RZ, 0x1f, R6 ;  /* 0x0000001fff077819 */ /* 0x000fc80000011606 */
[----:B------:R-:W-:Y:S02]  /*0150*/  LEA.HI.SX32 R6, R6, R7, 0x19 ;  /* 0x0000000706067211 */ /* 0x000fe400078fcaff */
[----:B------:R-:W-:-:S03]  /*0160*/  SHF.R.U32.HI R14, RZ, 0x1f, R13 ;  /* 0x0000001fff0e7819 */ /* 0x000fc6000001160d */
[----:B------:R-:W-:Y:S01]  /*0170*/  IMAD R27, R6, -0x140, R5 ;  /* 0xfffffec0061b7824 */ /* 0x000fe200078e0205 */
[----:B------:R-:W-:Y:S02]  /*0180*/  CS2R R4, SRZ ;  /* 0x0000000000047805 */ /* 0x000fe4000001ff00 */
[----:B------:R-:W-:Y:S01]  /*0190*/  LEA.HI.SX32 R14, R13, R14, 0x19 ;  /* 0x0000000e0d0e7211 */ /* 0x000fe200078fcaff */
[----:B------:R-:W-:Y:S02]  /*01a0*/  IMAD R7, R0, 0x140, R27 ;  /* 0x0000014000077824 */ /* 0x000fe400078e021b */
[----:B--2---:R-:W-:-:S04]  /*01b0*/  IMAD.WIDE R16, R27, 0x4, R20 ;  /* 0x000000041b107825 */ /* 0x004fc800078e0214 */
[----:B------:R-:W-:Y:S01]  /*01c0*/  IMAD R19, R6, 0xf500, R7 ;  /* 0x0000f50006137824 */ /* 0x000fe200078e0207 */
[----:B------:R-:W-:Y:S01]  /*01d0*/  CS2R R6, SRZ ;  /* 0x0000000000067805 */ /* 0x000fe2000001ff00 */
[----:B------:R1:W2:Y:S02]  /*01e0*/  @!P1 LDG.E.EL.128 R8, desc[UR6][R16.64] ;  /* 0x0000000610089981 */ /* 0x0002a4000c2e1d00 */
[----:B-----5:R-:W-:-:S05]  /*01f0*/  IMAD.WIDE R18, R19, 0x4, R32 ;  /* 0x0000000413127825 */ /* 0x020fca00078e0220 */
[----:B------:R3:W2:Y:S01]  /*0200*/  @P0 LDG.E.EL.128 R4, desc[UR6][R18.64] ;  /* 0x0000000612040981 */ /* 0x0006a2000c2e1d00 */
[----:B------:R-:W-:Y:S01]  /*0210*/  IMAD R25, R14, -0x140, R12 ;  /* 0xfffffec00e197824 */ /* 0x000fe200078e020c */
[----:B------:R-:W-:-:S03]  /*0220*/  ISETP.GE.AND P0, PT, R12, 0x500, PT ;  /* 0x000005000c00780c */ /* 0x000fc60003f06270 */
[----:B------:R-:W-:Y:S01]  /*0230*/  IMAD R13, R14, 0xf500, R25 ;  /* 0x0000f5000e0d7824 */ /* 0x000fe200078e0219 */
[----:B------:R-:W-:-:S03]  /*0240*/  ISETP.LT.AND P2, PT, R12, 0x500, !P2 ;  /* 0x000005000c00780c */ /* 0x000fc60005741270 */
[----:B------:R-:W-:Y:S01]  /*0250*/  IMAD R13, R0, 0x140, R13 ;  /* 0x00000140000d7824 */ /* 0x000fe200078e020d */
[----:B------:R-:W-:Y:S02]  /*0260*/  CS2R R14, SRZ ;  /* 0x00000000000e7805 */ /* 0x000fe4000001ff00 */
[----:B-1----:R-:W-:Y:S02]  /*0270*/  CS2R R16, SRZ ;  /* 0x0000000000107805 */ /* 0x002fe4000001ff00 */
[----:B---3--:R-:W-:Y:S01]  /*0280*/  CS2R R18, SRZ ;  /* 0x0000000000127805 */ /* 0x008fe2000001ff00 */
[----:B------:R-:W-:Y:S01]  /*0290*/  IMAD.WIDE R32, R13, 0x4, R32 ;  /* 0x000000040d207825 */ /* 0x000fe200078e0220 */
[----:B------:R-:W-:Y:S02]  /*02a0*/  CS2R R12, SRZ ;  /* 0x00000000000c7805 */ /* 0x000fe4000001ff00 */
[----:B------:R-:W-:Y:S01]  /*02b0*/  CS2R R22, SRZ ;  /* 0x0000000000167805 */ /* 0x000fe2000001ff00 */
[----:B------:R-:W-:Y:S01]  /*02c0*/  IMAD.WIDE R34, R25, 0x4, R20 ;  /* 0x0000000419227825 */ /* 0x000fe200078e0214 */
[----:B------:R-:W-:-:S02]  /*02d0*/  CS2R R20, SRZ ;  /* 0x0000000000147805 */ /* 0x000fc4000001ff00 */
[----:B------:R-:W3:Y:S01]  /*02e0*/  @P2 LDG.E.EL.128 R12, desc[UR6][R32.64] ;  /* 0x00000006200c2981 */ /* 0x000ee2000c2e1d00 */
[----:B0-----:R-:W-:-:S03]  /*02f0*/  IMAD.WIDE R30, R27, 0x4, R28 ;  /* 0x000000041b1e7825 */ /* 0x001fc600078e021c */
[----:B------:R-:W3:Y:S04]  /*0300*/  @!P0 LDG.E.EL.128 R16, desc[UR6][R34.64] ;  /* 0x0000000622108981 */ /* 0x000ee8000c2e1d00 */
[----:B------:R-:W4:Y:S01]  /*0310*/  @!P1 LDG.E.EL.128 R20, desc[UR6][R30.64] ;  /* 0x000000061e149981 */ /* 0x000f22000c2e1d00 */
[----:B------:R-:W-:-:S04]  /*0320*/  IMAD.WIDE R28, R25, 0x4, R28 ;  /* 0x00000004191c7825 */ /* 0x000fc800078e021c */
[----:B--2---:R-:W-:Y:S01]  /*0330*/  FADD R8, -R8, R4 ;  /* 0x0000000408087221 */ /* 0x004fe20000000100 */
[----:B------:R-:W-:Y:S01]  /*0340*/  FADD R9, -R9, R5 ;  /* 0x0000000509097221 */ /* 0x000fe20000000100 */
[----:B------:R-:W-:Y:S01]  /*0350*/  FADD R10, -R10, R6 ;  /* 0x000000060a0a7221 */ /* 0x000fe20000000100 */
[----:B------:R-:W-:Y:S01]  /*0360*/  FADD R11, -R11, R7 ;  /* 0x000000070b0b7221 */ /* 0x000fe20000000100 */
[----:B------:R-:W-:Y:S02]  /*0370*/  CS2R R4, SRZ ;  /* 0x0000000000047805 */ /* 0x000fe4000001ff00 */
[----:B------:R-:W-:-:S06]  /*0380*/  CS2R R6, SRZ ;  /* 0x0000000000067805 */ /* 0x000fcc000001ff00 */
[----:B------:R0:W2:Y:S01]  /*0390*/  @!P0 LDG.E.EL.128 R4, desc[UR6][R28.64] ;  /* 0x000000061c048981 */ /* 0x0000a2000c2e1d00 */
[----:B---3--:R-:W-:Y:S01]  /*03a0*/  FADD R24, -R16, R12 ;  /* 0x0000000c10187221 */ /* 0x008fe20000000100 */
[----:B----4-:R-:W-:Y:S01]  /*03b0*/  FADD R16, R20, 0.0010000000474974513054 ;  /* 0x3a83126f14107421 */ /* 0x010fe20000000000 */
[----:B------:R-:W-:-:S05]  /*03c0*/  FADD R21, R21, 0.0010000000474974513054 ;  /* 0x3a83126f15157421 */ /* 0x000fca0000000000 */
[----:B------:R-:W1:Y:S08]  /*03d0*/  MUFU.SQRT R16, R16 ;  /* 0x0000001000107308 */ /* 0x000e700000002000 */
[----:B------:R-:W3:Y:S01]  /*03e0*/  MUFU.SQRT R21, R21 ;  /* 0x0000001500157308 */ /* 0x000ee20000002000 */
[----:B------:R-:W-:Y:S01]  /*03f0*/  FADD R23, R23, 0.0010000000474974513054 ;  /* 0x3a83126f17177421 */ /* 0x000fe20000000000 */
[----:B------:R-:W-:Y:S01]  /*0400*/  FADD R17, -R17, R13 ;  /* 0x0000000d11117221 */ /* 0x000fe20000000100 */
[----:B------:R-:W-:Y:S01]  /*0410*/  HFMA2.MMA R13, -RZ, RZ, 1.625, 0 ;  /* 0x3e800000ff0d7435 */ /* 0x000fe200000001ff */
[----:B-1----:R-:W-:-:S04]  /*0420*/  FSETP.GT.AND P3, PT, R16, 8.50705917302346158658e+37, PT ;  /* 0x7e8000001000780b */ /* 0x002fc80003f64000 */
[----:B------:R-:W1:Y:S01]  /*0430*/  MUFU.SQRT R20, R23 ;  /* 0x0000001700147308 */ /* 0x000e620000002000 */
[C---:B------:R-:W-:Y:S02]  /*0440*/  FSETP.GEU.AND P4, PT, R16.reuse, 1.175494350822287508e-38, PT ;  /* 0x008000001000780b */ /* 0x040fe40003f8e000 */
[C---:B---3--:R-:W-:Y:S02]  /*0450*/  FSETP.GT.AND P5, PT, R21.reuse, 8.50705917302346158658e+37, PT ;  /* 0x7e8000001500780b */ /* 0x048fe40003fa4000 */
[----:B------:R-:W-:Y:S01]  /*0460*/  FSETP.GEU.AND P2, PT, R21, 1.175494350822287508e-38, PT ;  /* 0x008000001500780b */ /* 0x000fe20003f4e000 */
[----:B------:R-:W-:Y:S01]  /*0470*/  FADD R19, -R19, R15 ;  /* 0x0000000f13137221 */ /* 0x000fe20000000100 */
[C---:B------:R-:W-:Y:S02]  /*0480*/  FSEL R15, R13.reuse, 1, P3 ;  /* 0x3f8000000d0f7808 */ /* 0x040fe40001800000 */
[----:B------:R-:W-:Y:S01]  /*0490*/  @P3 FMUL R16, R16, 0.25 ;  /* 0x3e80000010103820 */ /* 0x000fe20000400000 */
[----:B------:R-:W-:Y:S01]  /*04a0*/  FADD R14, -R18, R14 ;  /* 0x0000000e120e7221 */ /* 0x000fe20000000100 */
[----:B------:R-:W-:-:S03]  /*04b0*/  FSEL R18, R13, 1, P5 ;  /* 0x3f8000000d127808 */ /* 0x000fc60002800000 */
[----:B------:R-:W-:Y:S01]  /*04c0*/  @!P4 FMUL R16, R16, 16777216 ;  /* 0x4b8000001010c820 */ /* 0x000fe20000400000 */
[----:B------:R-:W-:Y:S01]  /*04d0*/  @!P4 FMUL R15, R15, 16777216 ;  /* 0x4b8000000f0fc820 */ /* 0x000fe20000400000 */
[----:B-1----:R-:W-:Y:S01]  /*04e0*/  FSETP.GT.AND P4, PT, R20, 8.50705917302346158658e+37, PT ;  /* 0x7e8000001400780b */ /* 0x002fe20003f84000 */
[----:B------:R-:W-:Y:S01]  /*04f0*/  @P5 FMUL R21, R21, 0.25 ;  /* 0x3e80000015155820 */ /* 0x000fe20000400000 */
[----:B------:R-:W-:-:S03]  /*0500*/  @!P2 FMUL R18, R18, 16777216 ;  /* 0x4b8000001212a820 */ /* 0x000fc60000400000 */
[----:B------:R-:W-:Y:S01]  /*0510*/  @!P2 FMUL R21, R21, 16777216 ;  /* 0x4b8000001515a820 */ /* 0x000fe20000400000 */
[----:B------:R-:W-:Y:S01]  /*0520*/  FSETP.GEU.AND P2, PT, R20, 1.175494350822287508e-38, PT ;  /* 0x008000001400780b */ /* 0x000fe20003f4e000 */
[----:B------:R-:W1:Y:S01]  /*0530*/  MUFU.RCP R16, R16 ;  /* 0x0000001000107308 */ /* 0x000e620000001000 */
[----:B------:R-:W-:-:S05]  /*0540*/  FADD R22, R22, 0.0010000000474974513054 ;  /* 0x3a83126f16167421 */ /* 0x000fca0000000000 */
[----:B------:R-:W-:Y:S02]  /*0550*/  @P4 FMUL R20, R20, 0.25 ;  /* 0x3e80000014144820 */ /* 0x000fe40000400000 */
[----:B------:R-:W3:Y:S04]  /*0560*/  MUFU.RCP R21, R21 ;  /* 0x0000001500157308 */ /* 0x000ee80000001000 */
[----:B------:R-:W-:-:S04]  /*0570*/  @!P2 FMUL R20, R20, 16777216 ;  /* 0x4b8000001414a820 */ /* 0x000fc80000400000 */
[----:B------:R-:W4:Y:S01]  /*0580*/  MUFU.SQRT R12, R22 ;  /* 0x00000016000c7308 */ /* 0x000f220000002000 */
[----:B-1----:R-:W-:-:S07]  /*0590*/  FMUL R15, R16, R15 ;  /* 0x0000000f100f7220 */ /* 0x002fce0000400000 */
[----:B0-----:R-:W0:Y:S01]  /*05a0*/  MUFU.RCP R28, R20 ;  /* 0x00000014001c7308 */ /* 0x001e220000001000 */
[----:B---3--:R-:W-:Y:S01]  /*05b0*/  FMUL R16, R21, R18 ;  /* 0x0000001215107220 */ /* 0x008fe20000400000 */
[----:B------:R-:W-:Y:S02]  /*05c0*/  FSEL R21, R13, 1, P4 ;  /* 0x3f8000000d157808 */ /* 0x000fe40002000000 */
[----:B----4-:R-:W-:-:S03]  /*05d0*/  FSETP.GT.AND P3, PT, R12, 8.50705917302346158658e+37, PT ;  /* 0x7e8000000c00780b */ /* 0x010fc60003f64000 */
[----:B------:R-:W-:Y:S01]  /*05e0*/  @!P2 FMUL R21, R21, 16777216 ;  /* 0x4b8000001515a820 */ /* 0x000fe20000400000 */
[----:B------:R-:W-:-:S03]  /*05f0*/  FSETP.GEU.AND P5, PT, R12, 1.175494350822287508e-38, PT ;  /* 0x008000000c00780b */ /* 0x000fc60003fae000 */
[----:B0-----:R-:W-:Y:S01]  /*0600*/  FMUL R28, R28, R21 ;  /* 0x000000151c1c7220 */ /* 0x001fe20000400000 */
[----:B------:R-:W-:-:S05]  /*0610*/  FSEL R18, R13, 1, P3 ;  /* 0x3f8000000d127808 */ /* 0x000fca0001800000 */
[----:B------:R-:W-:Y:S01]  /*0620*/  @P3 FMUL R12, R12, 0.25 ;  /* 0x3e8000000c0c3820 */ /* 0x000fe20000400000 */
[----:B------:R-:W-:-:S03]  /*0630*/  P2R R26, PR, RZ, 0x2 ;  /* 0x00000002ff1a7803 */ /* 0x000fc60000000000 */
[----:B------:R-:W-:Y:S01]  /*0640*/  @!P5 FMUL R12, R12, 16777216 ;  /* 0x4b8000000c0cd820 */ /* 0x000fe20000400000 */
[----:B------:R-:W-:Y:S01]  /*0650*/  @!P5 FMUL R18, R18, 16777216 ;  /* 0x4b8000001212d820 */ /* 0x000fe20000400000 */
[----:B------:R-:W-:Y:S01]  /*0660*/  FMUL R16, R16, R9 ;  /* 0x0000000910107220 */ /* 0x000fe20000400000 */
[----:B------:R-:W-:Y:S01]  /*0670*/  FMUL R15, R15, R8 ;  /* 0x000000080f0f7220 */ /* 0x000fe20000400000 */
[----:B------:R-:W-:Y:S01]  /*0680*/  CS2R R8, SRZ ;  /* 0x0000000000087805 */ /* 0x000fe2000001ff00 */
[----:B--2---:R-:W-:Y:S01]  /*0690*/  FADD R4, R4, 0.0010000000474974513054 ;  /* 0x3a83126f04047421 */ /* 0x004fe20000000000 */
[----:B------:R-:W-:Y:S01]  /*06a0*/  FADD R5, R5, 0.0010000000474974513054 ;  /* 0x3a83126f05057421 */ /* 0x000fe20000000000 */
[----:B------:R-:W-:-:S04]  /*06b0*/  FADD R6, R6, 0.0010000000474974513054 ;  /* 0x3a83126f06067421 */ /* 0x000fc80000000000 */
[----:B------:R-:W0:Y:S01]  /*06c0*/  MUFU.SQRT R4, R4 ;  /* 0x0000000400047308 */ /* 0x000e220000002000 */
[----:B------:R-:W-:-:S07]  /*06d0*/  FADD R21, R7, 0.0010000000474974513054 ;  /* 0x3a83126f07157421 */ /* 0x000fce0000000000 */
[----:B------:R-:W1:Y:S08]  /*06e0*/  MUFU.SQRT R22, R5 ;  /* 0x0000000500167308 */ /* 0x000e700000002000 */
[----:B------:R-:W2:Y:S01]  /*06f0*/  MUFU.SQRT R29, R6 ;  /* 0x00000006001d7308 */ /* 0x000ea20000002000 */
[----:B0-----:R-:W-:-:S07]  /*0700*/  FSETP.GT.AND P3, PT, R4, 8.50705917302346158658e+37, PT ;  /* 0x7e8000000400780b */ /* 0x001fce0003f64000 */
[----:B------:R-:W0:Y:S01]  /*0710*/  MUFU.SQRT R20, R21 ;  /* 0x0000001500147308 */ /* 0x000e220000002000 */
[----:B-1----:R-:W-:Y:S02]  /*0720*/  FSETP.GT.AND P4, PT, R22, 8.50705917302346158658e+37, PT ;  /* 0x7e8000001600780b */ /* 0x002fe40003f84000 */
[----:B--2---:R-:W-:Y:S02]  /*0730*/  FSETP.GT.AND P6, PT, R29, 8.50705917302346158658e+37, PT ;  /* 0x7e8000001d00780b */ /* 0x004fe40003fc4000 */
[C---:B------:R-:W-:Y:S01]  /*0740*/  FSETP.GEU.AND P2, PT, R4.reuse, 1.175494350822287508e-38, PT ;  /* 0x008000000400780b */ /* 0x040fe20003f4e000 */
[----:B------:R-:W-:Y:S01]  /*0750*/  @P3 FMUL R4, R4, 0.25 ;  /* 0x3e80000004043820 */ /* 0x000fe20000400000 */
[----:B------:R-:W-:Y:S02]  /*0760*/  FSEL R23, R13, 1, P3 ;  /* 0x3f8000000d177808 */ /* 0x000fe40001800000 */
[----:B------:R-:W-:Y:S02]  /*0770*/  FSETP.GEU.AND P3, PT, R22, 1.175494350822287508e-38, PT ;  /* 0x008000001600780b */ /* 0x000fe40003f6e000 */
[----:B0-----:R-:W-:-:S03]  /*0780*/  FSETP.GT.AND P1, PT, R20, 8.50705917302346158658e+37, PT ;  /* 0x7e8000001400780b */ /* 0x001fc60003f24000 */
[----:B------:R-:W-:Y:S01]  /*0790*/  @P4 FMUL R22, R22, 0.25 ;  /* 0x3e80000016164820 */ /* 0x000fe20000400000 */
[----:B------:R-:W-:Y:S02]  /*07a0*/  FSEL R5, R13, 1, P4 ;  /* 0x3f8000000d057808 */ /* 0x000fe40002000000 */
[C---:B------:R-:W-:Y:S01]  /*07b0*/  FSETP.GEU.AND P4, PT, R29.reuse, 1.175494350822287508e-38, PT ;  /* 0x008000001d00780b */ /* 0x040fe20003f8e000 */
[----:B------:R-:W-:Y:S01]  /*07c0*/  @P6 FMUL R29, R29, 0.25 ;  /* 0x3e8000001d1d6820 */ /* 0x000fe20000400000 */
[C---:B------:R-:W-:Y:S02]  /*07d0*/  FSEL R6, R13.reuse, 1, P6 ;  /* 0x3f8000000d067808 */ /* 0x040fe40003000000 */
[----:B------:R-:W-:Y:S02]  /*07e0*/  FSEL R7, R13, 1, P1 ;  /* 0x3f8000000d077808 */ /* 0x000fe40000800000 */
[----:B------:R-:W0:Y:S01]  /*07f0*/  MUFU.RCP R13, R12 ;  /* 0x0000000c000d7308 */ /* 0x000e220000001000 */
[C---:B------:R-:W-:Y:S01]  /*0800*/  FSETP.GEU.AND P6, PT, R20.reuse, 1.175494350822287508e-38, PT ;  /* 0x008000001400780b */ /* 0x040fe20003fce000 */
[----:B------:R-:W-:Y:S01]  /*0810*/  @P1 FMUL R20, R20, 0.25 ;  /* 0x3e80000014141820 */ /* 0x000fe20000400000 */
[----:B------:R-:W-:Y:S01]  /*0820*/  @!P3 FMUL R22, R22, 16777216 ;  /* 0x4b8000001616b820 */ /* 0x000fe20000400000 */
[----:B------:R-:W-:-:S10]  /*0830*/  @!P2 FMUL R4, R4, 16777216 ;  /* 0x4b8000000404a820 */ /* 0x000fd40000400000 */
[----:B------:R-:W-:Y:S01]  /*0840*/  @!P6 FMUL R20, R20, 16777216 ;  /* 0x4b8000001414e820 */ /* 0x000fe20000400000 */
[----:B0-----:R-:W-:-:S03]  /*0850*/  FMUL R13, R13, R18 ;  /* 0x000000120d0d7220 */ /* 0x001fc60000400000 */
[----:B------:R0:W1:Y:S01]  /*0860*/  MUFU.RCP R18, R20 ;  /* 0x0000001400127308 */ /* 0x0000620000001000 */
[----:B------:R-:W-:Y:S01]  /*0870*/  FMUL R21, R13, R10 ;  /* 0x0000000a0d157220 */ /* 0x000fe20000400000 */
[----:B------:R-:W-:Y:S01]  /*0880*/  @!P4 FMUL R29, R29, 16777216 ;  /* 0x4b8000001d1dc820 */ /* 0x000fe20000400000 */
[----:B------:R-:W2:Y:S01]  /*0890*/  LDC.64 R12, c[0x0][0x228] ;  /* 0x00008a00ff0c7b82 */ /* 0x000ea20000000a00 */
[----:B0-----:R-:W-:-:S07]  /*08a0*/  FMUL R20, R28, R11 ;  /* 0x0000000b1c147220 */ /* 0x001fce0000400000 */
[----:B------:R-:W0:Y:S01]  /*08b0*/  LDC.64 R10, c[0x0][0x230] ;  /* 0x00008c00ff0a7b82 */ /* 0x000e220000000a00 */
[----:B------:R-:W-:Y:S08]  /*08c0*/  MUFU.RCP R22, R22 ;  /* 0x0000001600167308 */ /* 0x000ff00000001000 */
[----:B------:R-:W3:Y:S08]  /*08d0*/  MUFU.RCP R29, R29 ;  /* 0x0000001d001d7308 */ /* 0x000ef00000001000 */
[----:B------:R-:W4:Y:S01]  /*08e0*/  MUFU.RCP R4, R4 ;  /* 0x0000000400047308 */ /* 0x000f220000001000 */
[----:B------:R-:W-:Y:S01]  /*08f0*/  ISETP.NE.AND P1, PT, R26, RZ, PT ;  /* 0x000000ff1a00720c */ /* 0x000fe20003f25270 */
[----:B------:R-:W-:Y:S01]  /*0900*/  @!P6 FMUL R7, R7, 16777216 ;  /* 0x4b8000000707e820 */ /* 0x000fe20000400000 */
[----:B------:R-:W-:Y:S01]  /*0910*/  @!P4 FMUL R6, R6, 16777216 ;  /* 0x4b8000000606c820 */ /* 0x000fe20000400000 */
[----:B------:R-:W-:Y:S01]  /*0920*/  @!P3 FMUL R5, R5, 16777216 ;  /* 0x4b8000000505b820 */ /* 0x000fe20000400000 */
[----:B------:R-:W-:Y:S01]  /*0930*/  @!P2 FMUL R23, R23, 16777216 ;  /* 0x4b8000001717a820 */ /* 0x000fe20000400000 */
[----:B-1----:R-:W-:Y:S01]  /*0940*/  FMUL R18, R18, R7 ;  /* 0x0000000712127220 */ /* 0x002fe20000400000 */
[----:B---3--:R-:W-:Y:S01]  /*0950*/  FMUL R29, R29, R6 ;  /* 0x000000061d1d7220 */ /* 0x008fe20000400000 */
[----:B------:R-:W-:Y:S01]  /*0960*/  FMUL R26, R22, R5 ;  /* 0x00000005161a7220 */ /* 0x000fe20000400000 */
[----:B0-----:R-:W-:Y:S01]  /*0970*/  IMAD.WIDE R32, R27, 0x4, R10 ;  /* 0x000000041b207825 */ /* 0x001fe200078e020a */
[----:B------:R-:W-:-:S03]  /*0980*/  CS2R R6, SRZ ;  /* 0x0000000000067805 */ /* 0x000fc6000001ff00 */
[----:B------:R-:W-:Y:S01]  /*0990*/  IMAD.WIDE R30, R25, 0x4, R10 ;  /* 0x00000004191e7825 */ /* 0x000fe200078e020a */
[----:B------:R-:W-:-:S03]  /*09a0*/  CS2R R10, SRZ ;  /* 0x00000000000a7805 */ /* 0x000fc6000001ff00 */
[----:B----4-:R-:W-:Y:S01]  /*09b0*/  FMUL R23, R4, R23 ;  /* 0x0000001704177220 */ /* 0x010fe20000400000 */
[----:B------:R-:W-:Y:S01]  /*09c0*/  CS2R R4, SRZ ;  /* 0x0000000000047805 */ /* 0x000fe2000001ff00 */
[--C-:B--2---:R-:W-:Y:S01]  /*09d0*/  IMAD.WIDE R34, R27, 0x4, R12.reuse ;  /* 0x000000041b227825 */ /* 0x104fe200078e020c */
[----:B------:R-:W2:Y:S04]  /*09e0*/  @!P1 LDG.E.EL.128 R8, desc[UR6][R32.64] ;  /* 0x0000000620089981 */ /* 0x000ea8000c2e1d00 */
[----:B------:R-:W2:Y:S01]  /*09f0*/  @!P1 LDG.E.EL.128 R4, desc[UR6][R34.64] ;  /* 0x0000000622049981 */ /* 0x000ea2000c2e1d00 */
[----:B------:R-:W-:Y:S01]  /*0a00*/  FMUL R22, R18, R19 ;  /* 0x0000001312167220 */ /* 0x000fe20000400000 */
[----:B------:R-:W-:Y:S01]  /*0a10*/  FMUL R29, R29, R14 ;  /* 0x0000000e1d1d7220 */ /* 0x000fe20000400000 */
[----:B------:R-:W-:Y:S01]  /*0a20*/  IMAD.WIDE R18, R25, 0x4, R12 ;  /* 0x0000000419127825 */ /* 0x000fe200078e020c */
[----:B------:R-:W-:-:S03]  /*0a30*/  CS2R R12, SRZ ;  /* 0x00000000000c7805 */ /* 0x000fc6000001ff00 */
[----:B------:R-:W-:Y:S01]  /*0a40*/  FMUL R26, R26, R17 ;  /* 0x000000111a1a7220 */ /* 0x000fe20000400000 */
[----:B------:R-:W0:Y:S01]  /*0a50*/  S2UR UR5, SR_CgaCtaId ;  /* 0x00000000000579c3 */ /* 0x000e220000008800 */
[----:B------:R-:W-:Y:S01]  /*0a60*/  FMUL R23, R23, R24 ;  /* 0x0000001817177220 */ /* 0x000fe20000400000 */
[----:B------:R-:W-:Y:S01]  /*0a70*/  UMOV UR4, 0x400 ;  /* 0x0000040000047882 */ /* 0x000fe20000000000 */
[----:B------:R-:W-:Y:S01]  /*0a80*/  ISETP.GE.AND P6, PT, R0, 0xc4, PT ;  /* 0x000000c40000780c */ /* 0x000fe20003fc6270 */
[----:B--2---:R-:W-:Y:S01]  /*0a90*/  FFMA R4, R15, R4, R8 ;  /* 0x000000040f047223 */ /* 0x004fe20000000008 */
[----:B------:R-:W-:Y:S01]  /*0aa0*/  CS2R R14, SRZ ;  /* 0x00000000000e7805 */ /* 0x000fe2000001ff00 */
[----:B------:R-:W-:Y:S01]  /*0ab0*/  FFMA R5, R16, R5, R9 ;  /* 0x0000000510057223 */ /* 0x000fe20000000009 */
[----:B------:R-:W-:-:S04]  /*0ac0*/  CS2R R16, SRZ ;  /* 0x0000000000107805 */ /* 0x000fc8000001ff00 */
[----:B------:R1:W2:Y:S02]  /*0ad0*/  @!P0 LDG.E.EL.128 R12, desc[UR6][R18.64] ;  /* 0x00000006120c8981 */ /* 0x0002a4000c2e1d00 */
[----:B-1----:R-:W-:-:S06]  /*0ae0*/  CS2R R18, SRZ ;  /* 0x0000000000127805 */ /* 0x002fcc000001ff00 */
[----:B------:R1:W2:Y:S01]  /*0af0*/  @!P0 LDG.E.EL.128 R16, desc[UR6][R30.64] ;  /* 0x000000061e108981 */ /* 0x0002a2000c2e1d00 */
[----:B------:R-:W-:Y:S01]  /*0b00*/  LOP3.LUT R8, R3, 0x7f, R2, 0xf8, !PT ;  /* 0x0000007f03087812 */ /* 0x000fe200078ef802 */
[----:B------:R-:W-:Y:S02]  /*0b10*/  FFMA R10, R21, R6, R10 ;  /* 0x00000006150a7223 */ /* 0x000fe4000000000a */
[----:B------:R-:W3:Y:S02]  /*0b20*/  S2R R6, SR_TID.X ;  /* 0x0000000000067919 */ /* 0x000ee40000002100 */
[----:B------:R-:W-:-:S05]  /*0b30*/  IMAD.HI R9, R8, 0x66666667, RZ ;  /* 0x6666666708097827 */ /* 0x000fca00078e02ff */
[----:B------:R-:W-:-:S04]  /*0b40*/  SHF.R.U32.HI R28, RZ, 0x1f, R9 ;  /* 0x0000001fff1c7819 */ /* 0x000fc80000011609 */
[----:B------:R-:W-:Y:S01]  /*0b50*/  LEA.HI.SX32 R9, R9, R28, 0x19 ;  /* 0x0000001c09097211 */ /* 0x000fe200078fcaff */
[----:B------:R-:W-:Y:S01]  /*0b60*/  FFMA R11, R20, R7, R11 ;  /* 0x00000007140b7223 */ /* 0x000fe2000000000b */
[----:B------:R-:W-:-:S03]  /*0b70*/  LOP3.LUT R20, R2, 0x7f, RZ, 0xc0, !PT ;  /* 0x0000007f02147812 */ /* 0x000fc600078ec0ff */
[----:B------:R-:W-:-:S04]  /*0b80*/  IMAD R7, R9, -0x140, R8 ;  /* 0xfffffec009077824 */ /* 0x000fc800078e0208 */
[----:B------:R-:W-:Y:S01]  /*0b90*/  IMAD R2, R7, 0xc4, R0 ;  /* 0x000000c407027824 */ /* 0x000fe200078e0200 */
[----:B------:R-:W-:-:S03]  /*0ba0*/  LOP3.LUT R7, R3, 0x80, R20, 0xfe, !PT ;  /* 0x0000008003077812 */ /* 0x000fc600078efe14 */
[----:B------:R-:W-:Y:S02]  /*0bb0*/  IMAD R2, R9, 0x63880, R2 ;  /* 0x0006388009027824 */ /* 0x000fe400078e0202 */
[----:B------:R-:W-:Y:S01]  /*0bc0*/  IMAD.HI R9, R7, 0x66666667, RZ ;  /* 0x6666666707097827 */ /* 0x000fe200078e02ff */
[----:B------:R-:W-:-:S04]  /*0bd0*/  FSETP.GEU.AND P1, PT, R4, RZ, PT ;  /* 0x000000ff0400720b */ /* 0x000fc80003f2e000 */
[----:B------:R-:W-:Y:S02]  /*0be0*/  SHF.R.U32.HI R24, RZ, 0x1f, R9 ;  /* 0x0000001fff187819 */ /* 0x000fe40000011609 */
[----:B-1----:R-:W-:Y:S02]  /*0bf0*/  FSEL R30, R4, RZ, P1 ;  /* 0x000000ff041e7208 */ /* 0x002fe40000800000 */
[----:B------:R-:W-:Y:S02]  /*0c00*/  LEA.HI.SX32 R24, R9, R24, 0x19 ;  /* 0x0000001809187211 */ /* 0x000fe400078fcaff */
[----:B---3--:R-:W-:Y:S02]  /*0c10*/  SHF.L.U32 R9, R6, 0x2, RZ ;  /* 0x0000000206097819 */ /* 0x008fe400000006ff */
[----:B------:R-:W-:Y:S01]  /*0c20*/  FSETP.GEU.AND P1, PT, R5, RZ, PT ;  /* 0x000000ff0500720b */ /* 0x000fe20003f2e000 */
[----:B0-----:R-:W-:Y:S01]  /*0c30*/  UPRMT UR4, UR5, 0x654, UR4 ;  /* 0x0000065405047896 */ /* 0x001fe20008000004 */
[----:B------:R-:W-:-:S02]  /*0c40*/  LOP3.LUT R21, R9, 0x1fc, RZ, 0xc0, !PT ;  /* 0x000001fc09157812 */ /* 0x000fc400078ec0ff */
[----:B------:R-:W-:Y:S02]  /*0c50*/  FSEL R32, R5, RZ, P1 ;  /* 0x000000ff05207208 */ /* 0x000fe40000800000 */
[----:B------:R-:W-:Y:S01]  /*0c60*/  FSETP.GEU.AND P1, PT, R10, RZ, PT ;  /* 0x000000ff0a00720b */ /* 0x000fe20003f2e000 */
[----:B------:R-:W-:Y:S01]  /*0c70*/  IMAD R9, R24, -0x140, R7 ;  /* 0xfffffec018097824 */ /* 0x000fe200078e0207 */
[----:B------:R-:W-:Y:S02]  /*0c80*/  ISETP.LT.AND P0, PT, R7, 0x500, !P6 ;  /* 0x000005000700780c */ /* 0x000fe40007701270 */
[----:B------:R-:W-:Y:S02]  /*0c90*/  LEA R7, R21, UR4, 0x3 ;  /* 0x0000000415077c11 */ /* 0x000fe4000f8e18ff */
[----:B------:R-:W-:Y:S02]  /*0ca0*/  FSEL R10, R10, RZ, P1 ;  /* 0x000000ff0a0a7208 */ /* 0x000fe40000800000 */
[C---:B------:R-:W-:Y:S01]  /*0cb0*/  FSETP.GEU.AND P1, PT, R11.reuse, RZ, PT ;  /* 0x000000ff0b00720b */ /* 0x040fe20003f2e000 */
[----:B------:R0:W-:Y:S04]  /*0cc0*/  STS [R7], R30 ;  /* 0x0000001e07007388 */ /* 0x0001e80000000800 */
[----:B------:R-:W-:Y:S01]  /*0cd0*/  STS [R7+0x8], R32 ;  /* 0x0000082007007388 */ /* 0x000fe20000000800 */
[----:B0-----:R-:W-:-:S03]  /*0ce0*/  FSEL R30, R11, RZ, P1 ;  /* 0x000000ff0b1e7208 */ /* 0x001fc60000800000 */
[----:B------:R0:W-:Y:S04]  /*0cf0*/  STS [R7+0x10], R10 ;  /* 0x0000100a07007388 */ /* 0x0001e80000000800 */
[----:B------:R1:W-:Y:S01]  /*0d00*/  STS [R7+0x18], R30 ;  /* 0x0000181e07007388 */ /* 0x0003e20000000800 */
[----:B------:R-:W-:Y:S01]  /*0d10*/  LOP3.LUT R5, R3, 0x100, R20, 0xfe, !PT ;  /* 0x0000010003057812 */ /* 0x000fe200078efe14 */
[----:B------:R-:W-:Y:S01]  /*0d20*/  IMAD R9, R9, 0xc4, R0 ;  /* 0x000000c409097824 */ /* 0x000fe200078e0200 */
[----:B------:R-:W-:-:S03]  /*0d30*/  LOP3.LUT R3, R3, 0x180, R20, 0xfe, !PT ;  /* 0x0000018003037812 */ /* 0x000fc600078efe14 */
[----:B------:R-:W-:Y:S02]  /*0d40*/  IMAD R4, R24, 0x63880, R9 ;  /* 0x0006388018047824 */ /* 0x000fe400078e0209 */
[----:B------:R-:W-:Y:S01]  /*0d50*/  IMAD.HI R24, R3, 0x66666667, RZ ;  /* 0x6666666703187827 */ /* 0x000fe200078e02ff */
[----:B------:R-:W-:Y:S02]  /*0d60*/  LOP3.LUT R6, R6, 0x7f, RZ, 0xc0, !PT ;  /* 0x0000007f06067812 */ /* 0x000fe400078ec0ff */
[----:B------:R-:W-:Y:S02]  /*0d70*/  LOP3.LUT R25, R20, 0x100, RZ, 0xfc, !PT ;  /* 0x0000010014197812 */ /* 0x000fe400078efcff */
[----:B------:R-:W-:Y:S02]  /*0d80*/  SHF.R.U32.HI R9, RZ, 0x1f, R24 ;  /* 0x0000001fff097819 */ /* 0x000fe40000011618 */
[----:B------:R-:W-:Y:S02]  /*0d90*/  LOP3.LUT R6, R6, 0x180, RZ, 0xfc, !PT ;  /* 0x0000018006067812 */ /* 0x000fe400078efcff */
[----:B------:R-:W-:-:S02]  /*0da0*/  LEA.HI.SX32 R24, R24, R9, 0x19 ;  /* 0x0000000918187211 */ /* 0x000fc400078fcaff */
[----:B------:R-:W-:Y:S02]  /*0db0*/  LEA R25, R25, UR4, 0x3 ;  /* 0x0000000419197c11 */ /* 0x000fe4000f8e18ff */
[----:B------:R-:W-:Y:S01]  /*0dc0*/  LEA R9, R6, UR4, 0x3 ;  /* 0x0000000406097c11 */ /* 0x000fe2000f8e18ff */
[----:B------:R-:W-:-:S05]  /*0dd0*/  IMAD.HI R28, R5, 0x66666667, RZ ;  /* 0x66666667051c7827 */ /* 0x000fca00078e02ff */
[----:B------:R-:W-:-:S04]  /*0de0*/  SHF.R.U32.HI R11, RZ, 0x1f, R28 ;  /* 0x0000001fff0b7819 */ /* 0x000fc8000001161c */
[----:B------:R-:W-:Y:S02]  /*0df0*/  LEA.HI.SX32 R28, R28, R11, 0x19 ;  /* 0x0000000b1c1c7211 */ /* 0x000fe400078fcaff */
[----:B0-----:R-:W0:Y:S08]  /*0e00*/  LDC.64 R10, c[0x0][0x238] ;  /* 0x00008e00ff0a7b82 */ /* 0x001e300000000a00 */
[----:B------:R-:W-:Y:S01]  /*0e10*/  BAR.SYNC.DEFER_BLOCKING 0x0 ;  /* 0x0000000000007b1d */ /* 0x000fe20000010000 */
[----:B--2---:R-:W-:Y:S01]  /*0e20*/  FFMA R12, R23, R12, R16 ;  /* 0x0000000c170c7223 */ /* 0x004fe20000000010 */
[----:B------:R-:W-:Y:S01]  /*0e30*/  FFMA R13, R26, R13, R17 ;  /* 0x0000000d1a0d7223 */ /* 0x000fe20000000011 */
[----:B------:R-:W-:Y:S01]  /*0e40*/  FFMA R14, R29, R14, R18 ;  /* 0x0000000e1d0e7223 */ /* 0x000fe20000000012 */
[----:B------:R-:W-:Y:S01]  /*0e50*/  FFMA R19, R22, R15, R19 ;  /* 0x0000000f16137223 */ /* 0x000fe20000000013 */
[----:B------:R-:W-:-:S02]  /*0e60*/  LOP3.LUT R15, R20, 0x80, RZ, 0xfc, !PT ;  /* 0x00000080140f7812 */ /* 0x000fc400078efcff */
[----:B------:R-:W-:Y:S02]  /*0e70*/  LEA R16, R20, UR4, 0x3 ;  /* 0x0000000414107c11 */ /* 0x000fe4000f8e18ff */
[----:B------:R-:W-:Y:S02]  /*0e80*/  LEA R15, R15, UR4, 0x3 ;  /* 0x000000040f0f7c11 */ /* 0x000fe4000f8e18ff */
[----:B------:R-:W-:Y:S01]  /*0e90*/  FSETP.GEU.AND P2, PT, R14, RZ, PT ;  /* 0x000000ff0e00720b */ /* 0x000fe20003f4e000 */
[----:B------:R-:W2:Y:S01]  /*0ea0*/  LDS R17, [R16] ;  /* 0x0000000010117984 */ /* 0x000ea20000000800 */
[----:B------:R-:W-:Y:S02]  /*0eb0*/  FSETP.GEU.AND P3, PT, R13, RZ, PT ;  /* 0x000000ff0d00720b */ /* 0x000fe40003f6e000 */
[----:B------:R-:W-:Y:S02]  /*0ec0*/  FSETP.GEU.AND P4, PT, R12, RZ, PT ;  /* 0x000000ff0c00720b */ /* 0x000fe40003f8e000 */
[----:B-1----:R-:W-:-:S02]  /*0ed0*/  FSEL R30, R14, RZ, P2 ;  /* 0x000000ff0e1e7208 */ /* 0x002fc40001000000 */
[----:B------:R-:W-:Y:S01]  /*0ee0*/  FSEL R26, R13, RZ, P3 ;  /* 0x000000ff0d1a7208 */ /* 0x000fe20001800000 */
[----:B------:R-:W1:Y:S01]  /*0ef0*/  LDS R14, [R15] ;  /* 0x000000000f0e7984 */ /* 0x000e620000000800 */
[----:B------:R-:W-:-:S03]  /*0f00*/  FSEL R6, R12, RZ, P4 ;  /* 0x000000ff0c067208 */ /* 0x000fc60002000000 */
[----:B------:R-:W3:Y:S04]  /*0f10*/  LDS R13, [R25] ;  /* 0x00000000190d7984 */ /* 0x000ee80000000800 */
[----:B------:R-:W4:Y:S01]  /*0f20*/  LDS R12, [R9] ;  /* 0x00000000090c7984 */ /* 0x000f220000000800 */
[----:B------:R-:W-:Y:S01]  /*0f30*/  BAR.SYNC.DEFER_BLOCKING 0x0 ;  /* 0x0000000000007b1d */ /* 0x000fe20000010000 */
[----:B------:R-:W-:-:S04]  /*0f40*/  FSETP.GEU.AND P1, PT, R19, RZ, PT ;  /* 0x000000ff1300720b */ /* 0x000fc80003f2e000 */
[----:B------:R-:W-:Y:S02]  /*0f50*/  FSEL R32, R19, RZ, P1 ;  /* 0x000000ff13207208 */ /* 0x000fe40000800000 */
[----:B------:R-:W-:Y:S01]  /*0f60*/  LOP3.LUT R18, R8, 0x300, RZ, 0xfc, !PT ;  /* 0x0000030008127812 */ /* 0x000fe200078efcff */
[----:B------:R5:W-:Y:S04]  /*0f70*/  STS [R7], R6 ;  /* 0x0000000607007388 */ /* 0x000be80000000800 */
[----:B------:R-:W-:Y:S04]  /*0f80*/  STS [R7+0x8], R26 ;  /* 0x0000081a07007388 */ /* 0x000fe80000000800 */
[----:B------:R-:W-:Y:S04]  /*0f90*/  STS [R7+0x10], R30 ;  /* 0x0000101e07007388 */ /* 0x000fe80000000800 */
[----:B------:R0:W-:Y:S01]  /*0fa0*/  STS [R7+0x18], R32 ;  /* 0x0000182007007388 */ /* 0x0001e20000000800 */
[----:B------:R-:W-:Y:S01]  /*0fb0*/  BAR.SYNC.DEFER_BLOCKING 0x0 ;  /* 0x0000000000007b1d */ /* 0x000fe20000010000 */
[----:B------:R-:W-:Y:S01]  /*0fc0*/  ISETP.LT.AND P1, PT, R5, 0x500, !P6 ;  /* 0x000005000500780c */ /* 0x000fe20007721270 */
[----:B------:R-:W-:-:S02]  /*0fd0*/  IMAD R5, R28, -0x140, R5 ;  /* 0xfffffec01c057824 */ /* 0x000fc400078e0205 */
[----:B------:R-:W-:Y:S01]  /*0fe0*/  IMAD.HI R23, R18, 0x66666667, RZ ;  /* 0x6666666712177827 */ /* 0x000fe200078e02ff */
[----:B------:R-:W-:-:S03]  /*0ff0*/  ISETP.LT.AND P2, PT, R8, 0x500, !P6 ;  /* 0x000005000800780c */ /* 0x000fc60007741270 */
[----:B------:R-:W-:Y:S01]  /*1000*/  IMAD R21, R5, 0xc4, R0 ;  /* 0x000000c405157824 */ /* 0x000fe200078e0200 */
[----:B-----5:R-:W-:Y:S02]  /*1010*/  SHF.R.U32.HI R6, RZ, 0x1f, R23 ;  /* 0x0000001fff067819 */ /* 0x020fe40000011617 */
[C---:B------:R-:W-:Y:S02]  /*1020*/  LOP3.LUT R19, R8.reuse, 0x280, RZ, 0xfc, !PT ;  /* 0x0000028008137812 */ /* 0x040fe400078efcff */
[----:B------:R-:W-:Y:S02]  /*1030*/  LOP3.LUT R20, R8, 0x200, RZ, 0xfc, !PT ;  /* 0x0000020008147812 */ /* 0x000fe400078efcff */
[----:B------:R-:W-:Y:S01]  /*1040*/  LEA.HI.SX32 R23, R23, R6, 0x19 ;  /* 0x0000000617177211 */ /* 0x000fe200078fcaff */
[----:B0-----:R-:W-:Y:S01]  /*1050*/  IMAD.WIDE R6, R2, 0x4, R10 ;  /* 0x0000000402067825 */ /* 0x001fe200078e020a */
[----:B------:R-:W0:Y:S04]  /*1060*/  LDS R16, [R16] ;  /* 0x0000000010107984 */ /* 0x000e280000000800 */
[----:B------:R-:W5:Y:S04]  /*1070*/  LDS R15, [R15] ;  /* 0x000000000f0f7984 */ /* 0x000f680000000800 */
[----:B------:R1:W0:Y:S01]  /*1080*/  LDS R5, [R25] ;  /* 0x0000000019057984 */ /* 0x0002220000000800 */
[----:B------:R-:W-:-:S04]  /*1090*/  IMAD.HI R22, R19, 0x66666667, RZ ;  /* 0x6666666713167827 */ /* 0x000fc800078e02ff */
[----:B------:R-:W-:Y:S01]  /*10a0*/  IMAD.HI R26, R20, 0x66666667, RZ ;  /* 0x66666667141a7827 */ /* 0x000fe200078e02ff */
[----:B--2---:R2:W-:Y:S01]  /*10b0*/  @P2 STG.E desc[UR6][R6.64], R17 ;  /* 0x0000001106002986 */ /* 0x0045e2000c101906 */
[----:B------:R-:W-:Y:S02]  /*10c0*/  SHF.R.U32.HI R27, RZ, 0x1f, R22 ;  /* 0x0000001fff1b7819 */ /* 0x000fe40000011616 */
[----:B------:R-:W-:Y:S01]  /*10d0*/  ISETP.LT.AND P2, PT, R3, 0x500, !P6 ;  /* 0x000005000300780c */ /* 0x000fe20007741270 */
[----:B------:R-:W-:Y:S01]  /*10e0*/  IMAD R3, R24, -0x140, R3 ;  /* 0xfffffec018037824 */ /* 0x000fe200078e0203 */
[----:B------:R-:W-:Y:S02]  /*10f0*/  SHF.R.U32.HI R29, RZ, 0x1f, R26 ;  /* 0x0000001fff1d7819 */ /* 0x000fe4000001161a */
[----:B------:R-:W-:Y:S01]  /*1100*/  LEA.HI.SX32 R22, R22, R27, 0x19 ;  /* 0x0000001b16167211 */ /* 0x000fe200078fcaff */
[----:B------:R-:W-:Y:S01]  /*1110*/  IMAD R31, R3, 0xc4, R0 ;  /* 0x000000c4031f7824 */ /* 0x000fe200078e0200 */
[----:B------:R-:W-:Y:S01]  /*1120*/  LEA.HI.SX32 R27, R26, R29, 0x19 ;  /* 0x0000001d1a1b7211 */ /* 0x000fe200078fcaff */
[----:B------:R-:W-:Y:S01]  /*1130*/  IMAD R3, R23, -0x140, R18 ;  /* 0xfffffec017037824 */ /* 0x000fe200078e0212 */
[----:B------:R-:W-:Y:S01]  /*1140*/  ISETP.LT.AND P3, PT, R18, 0x500, !P6 ;  /* 0x000005001200780c */ /* 0x000fe20007761270 */
[----:B-1----:R-:W-:-:S02]  /*1150*/  IMAD R25, R22, -0x140, R19 ;  /* 0xfffffec016197824 */ /* 0x002fc400078e0213 */
[----:B------:R-:W-:Y:S02]  /*1160*/  IMAD R29, R27, -0x140, R20 ;  /* 0xfffffec01b1d7824 */ /* 0x000fe400078e0214 */
[----:B------:R-:W-:Y:S02]  /*1170*/  IMAD R18, R3, 0xc4, R0 ;  /* 0x000000c403127824 */ /* 0x000fe400078e0200 */
[----:B------:R-:W-:Y:S01]  /*1180*/  IMAD.WIDE R2, R4, 0x4, R10 ;  /* 0x0000000404027825 */ /* 0x000fe200078e020a */
[----:B------:R-:W-:Y:S02]  /*1190*/  LOP3.LUT R8, R8, 0x380, RZ, 0xfc, !PT ;  /* 0x0000038008087812 */ /* 0x000fe400078efcff */
[----:B------:R-:W-:Y:S01]  /*11a0*/  ISETP.LT.AND P5, PT, R20, 0x500, !P6 ;  /* 0x000005001400780c */ /* 0x000fe200077a1270 */
[--C-:B--2---:R-:W-:Y:S01]  /*11b0*/  IMAD R6, R29, 0xc4, R0.reuse ;  /* 0x000000c41d067824 */ /* 0x104fe200078e0200 */
[----:B------:R-:W-:Y:S01]  /*11c0*/  ISETP.LT.AND P4, PT, R19, 0x500, !P6 ;  /* 0x000005001300780c */ /* 0x000fe20007781270 */
[----:B------:R-:W-:Y:S01]  /*11d0*/  IMAD R25, R25, 0xc4, R0 ;  /* 0x000000c419197824 */ /* 0x000fe200078e0200 */
[----:B------:R1:W-:Y:S01]  /*11e0*/  @P0 STG.E desc[UR6][R2.64], R14 ;  /* 0x0000000e02000986 */ /* 0x0003e2000c101906 */
[----:B------:R-:W-:Y:S01]  /*11f0*/  IMAD R21, R28, 0x63880, R21 ;  /* 0x000638801c157824 */ /* 0x000fe200078e0215 */
[----:B------:R-:W-:Y:S01]  /*1200*/  ISETP.LT.AND P0, PT, R8, 0x500, !P6 ;  /* 0x000005000800780c */ /* 0x000fe20007701270 */
[----:B------:R-:W-:-:S02]  /*1210*/  IMAD R19, R24, 0x63880, R31 ;  /* 0x0006388018137824 */ /* 0x000fc400078e021f */
[----:B------:R-:W-:Y:S02]  /*1220*/  IMAD R27, R27, 0x63880, R6 ;  /* 0x000638801b1b7824 */ /* 0x000fe400078e0206 */
[----:B------:R-:W-:Y:S02]  /*1230*/  IMAD R25, R22, 0x63880, R25 ;  /* 0x0006388016197824 */ /* 0x000fe400078e0219 */
[----:B------:R-:W-:Y:S02]  /*1240*/  IMAD R17, R23, 0x63880, R18 ;  /* 0x0006388017117824 */ /* 0x000fe400078e0212 */
[----:B------:R-:W-:-:S04]  /*1250*/  IMAD.WIDE R6, R21, 0x4, R10 ;  /* 0x0000000415067825 */ /* 0x000fc800078e020a */
[--C-:B------:R-:W-:Y:S01]  /*1260*/  IMAD.WIDE R22, R19, 0x4, R10.reuse ;  /* 0x0000000413167825 */ /* 0x100fe200078e020a */
[----:B---3--:R1:W-:Y:S03]  /*1270*/  @P1 STG.E desc[UR6][R6.64], R13 ;  /* 0x0000000d06001986 */ /* 0x0083e6000c101906 */
[--C-:B------:R-:W-:Y:S01]  /*1280*/  IMAD.WIDE R20, R27, 0x4, R10.reuse ;  /* 0x000000041b147825 */ /* 0x100fe200078e020a */
[----:B----4-:R1:W-:Y:S03]  /*1290*/  @P2 STG.E desc[UR6][R22.64], R12 ;  /* 0x0000000c16002986 */ /* 0x0103e6000c101906 */
[--C-:B------:R-:W-:Y:S01]  /*12a0*/  IMAD.WIDE R18, R25, 0x4, R10.reuse ;  /* 0x0000000419127825 */ /* 0x100fe200078e020a */
[----:B0-----:R1:W-:Y:S03]  /*12b0*/  @P5 STG.E desc[UR6][R20.64], R16 ;  /* 0x0000001014005986 */ /* 0x0013e6000c101906 */
[----:B------:R-:W-:Y:S01]  /*12c0*/  IMAD.WIDE R24, R17, 0x4, R10 ;  /* 0x0000000411187825 */ /* 0x000fe200078e020a */
[----:B-----5:R1:W-:Y:S04]  /*12d0*/  @P4 STG.E desc[UR6][R18.64], R15 ;  /* 0x0000000f12004986 */ /* 0x0203e8000c101906 */
[----:B------:R1:W-:Y:S01]  /*12e0*/  @P3 STG.E desc[UR6][R24.64], R5 ;  /* 0x0000000518003986 */ /* 0x0003e2000c101906 */
[----:B------:R-:W-:Y:S05]  /*12f0*/  @!P0 EXIT ;  /* 0x000000000000894d */ /* 0x000fea0003800000 */
[----:B------:R-:W0:Y:S01]  /*1300*/  LDS R9, [R9] ;  /* 0x0000000009097984 */ /* 0x000e220000000800 */
[----:B-1----:R-:W-:-:S05]  /*1310*/  IMAD.HI R2, R8, 0x66666667, RZ ;  /* 0x6666666708027827 */ /* 0x002fca00078e02ff */
[----:B------:R-:W-:-:S04]  /*1320*/  SHF.R.U32.HI R3, RZ, 0x1f, R2 ;  /* 0x0000001fff037819 */ /* 0x000fc80000011602 */
[----:B------:R-:W-:-:S05]  /*1330*/  LEA.HI.SX32 R3, R2, R3, 0x19 ;  /* 0x0000000302037211 */ /* 0x000fca00078fcaff */
[----:B------:R-:W-:-:S04]  /*1340*/  IMAD R5, R3, -0x140, R8 ;  /* 0xfffffec003057824 */ /* 0x000fc800078e0208 */
[----:B------:R-:W-:-:S04]  /*1350*/  IMAD R0, R5, 0xc4, R0 ;  /* 0x000000c405007824 */ /* 0x000fc800078e0200 */
[----:B------:R-:W-:-:S04]  /*1360*/  IMAD R3, R3, 0x63880, R0 ;  /* 0x0006388003037824 */ /* 0x000fc800078e0200 */
[----:B------:R-:W-:-:S05]  /*1370*/  IMAD.WIDE R10, R3, 0x4, R10 ;  /* 0x00000004030a7825 */ /* 0x000fca00078e020a */
[----:B0-----:R-:W-:Y:S01]  /*1380*/  STG.E desc[UR6][R10.64], R9 ;  /* 0x000000090a007986 */ /* 0x001fe2000c101906 */
[----:B------:R-:W-:Y:S05]  /*1390*/  EXIT ;  /* 0x000000000000794d */ /* 0x000fea0003800000 */
.L_x_0:
[----:B------:R-:W-:-:S00]  /*13a0*/  BRA `(.L_x_0) ;  /* 0xfffffffc00fc7947 */ /* 0x000fc0000383ffff */
[----:B------:R-:W-:-:S00]  /*13b0*/  NOP ;  /* 0x0000000000007918 */ /* 0x000fc00000000000 */
        /* <DEDUP_REMOVED lines=12> */
.L_x_1:


//--------------------- .nv.global.init           --------------------------
	.section	.nv.global.init,"aw",@progbits
.nv.global.init:
	.type		_$_str,@object
	.size		_$_str,(_$_str_$_2 - _$_str)
_$_str:
        /*0000*/ 	.byte	0x5f, 0x5f, 0x43, 0x55, 0x44, 0x41, 0x5f, 0x46, 0x54, 0x5a, 0x00
	.type		_$_str_$_2,@object
	.size		_$_str_$_2,(.L_1 - _$_str_$_2)
_$_str_$_2:
        /*000b*/ 	.byte	0x5f, 0x5f, 0x43, 0x55, 0x44, 0x41, 0x5f, 0x50, 0x52, 0x45, 0x43, 0x5f, 0x53, 0x51, 0x52, 0x54
        /*001b*/ 	.byte	0x00
.L_1:


//--------------------- .nv.shared.triton_poi_fused__native_batch_norm_legit_no_training_relu_47 --------------------------
	.section	.nv.shared.triton_poi_fused__native_batch_norm_legit_no_training_relu_47,"aw",@nobits
	.sectionflags	@""
	.align	16
	.zero		1024


//--------------------- .nv.constant0.triton_poi_fused__native_batch_norm_legit_no_training_relu_47 --------------------------
	.section	.nv.constant0.triton_poi_fused__native_batch_norm_legit_no_training_relu_47,"a",@progbits
	.sectionflags	@""
	.align	4
.nv.constant0.triton_poi_fused__native_batch_norm_legit_no_training_relu_47:
	.zero		584
